//
// Generated by NVIDIA NVVM Compiler
//
// Compiler Build ID: CL-36424714
// Cuda compilation tools, release 13.0, V13.0.88
// Based on NVVM 20.0.0
//

.version 9.0
.target sm_100
.address_size 64

	// .globl	_Z17matMulTiledKernelPfS_S_i
// _ZZ17matMulTiledKernelPfS_S_iE8shared_M has been demoted
// _ZZ17matMulTiledKernelPfS_S_iE8shared_N has been demoted

.visible .entry _Z17matMulTiledKernelPfS_S_i(
	.param .u64 .ptr .align 1 _Z17matMulTiledKernelPfS_S_i_param_0,
	.param .u64 .ptr .align 1 _Z17matMulTiledKernelPfS_S_i_param_1,
	.param .u64 .ptr .align 1 _Z17matMulTiledKernelPfS_S_i_param_2,
	.param .u32 _Z17matMulTiledKernelPfS_S_i_param_3
)
{
	.reg .pred 	%p<8>;
	.reg .b32 	%r<100>;
	.reg .b32 	%f<368>;
	.reg .b64 	%rd<40>;
	// demoted variable
	.shared .align 4 .b8 _ZZ17matMulTiledKernelPfS_S_iE8shared_M[1024];
	// demoted variable
	.shared .align 4 .b8 _ZZ17matMulTiledKernelPfS_S_iE8shared_N[1024];
	ld.param.u32 	%r30, [_Z17matMulTiledKernelPfS_S_i_param_3];
	mov.u32 	%r1, %tid.x;
	mov.u32 	%r2, %tid.y;
	mov.u32 	%r31, %ctaid.y;
	mov.u32 	%r32, %ntid.y;
	mad.lo.s32 	%r3, %r31, %r32, %r2;
	mov.u32 	%r33, %ctaid.x;
	mov.u32 	%r34, %ntid.x;
	mad.lo.s32 	%r4, %r33, %r34, %r1;
	shr.s32 	%r35, %r30, 31;
	shr.u32 	%r36, %r35, 28;
	add.s32 	%r37, %r30, %r36;
	shr.s32 	%r5, %r37, 4;
	setp.lt.s32 	%p1, %r30, 16;
	mov.f32 	%f367, 0f00000000;
	@%p1 bra 	$L__BB0_9;
	mad.lo.s32 	%r96, %r30, %r3, %r1;
	shl.b32 	%r39, %r2, 6;
	mov.u32 	%r40, _ZZ17matMulTiledKernelPfS_S_iE8shared_M;
	add.s32 	%r7, %r40, %r39;
	add.s32 	%r41, %r5, -1;
	setp.lt.u32 	%p2, %r41, 3;
	mov.f32 	%f367, 0f00000000;
	mov.b32 	%r99, 0;
	@%p2 bra 	$L__BB0_4;
	and.b32  	%r99, %r5, 134217724;
	neg.s32 	%r97, %r99;
	add.s32 	%r43, %r2, 48;
	mad.lo.s32 	%r95, %r30, %r43, %r4;
	add.s32 	%r44, %r2, 32;
	mad.lo.s32 	%r94, %r30, %r44, %r4;
	add.s32 	%r45, %r2, 16;
	mad.lo.s32 	%r93, %r30, %r45, %r4;
	mad.lo.s32 	%r92, %r2, %r30, %r4;
	mov.f32 	%f367, 0f00000000;
$L__BB0_3:
	.pragma "nounroll";
	ld.param.u64 	%rd36, [_Z17matMulTiledKernelPfS_S_i_param_1];
	ld.param.u64 	%rd33, [_Z17matMulTiledKernelPfS_S_i_param_0];
	cvta.to.global.u64 	%rd4, %rd33;
	mul.wide.s32 	%rd5, %r96, 4;
	add.s64 	%rd6, %rd4, %rd5;
	ld.global.f32 	%f14, [%rd6];
	shl.b32 	%r47, %r1, 2;
	add.s32 	%r48, %r7, %r47;
	st.shared.f32 	[%r48], %f14;
	cvta.to.global.u64 	%rd7, %rd36;
	mul.wide.s32 	%rd8, %r92, 4;
	add.s64 	%rd9, %rd7, %rd8;
	ld.global.f32 	%f15, [%rd9];
	mov.u32 	%r50, _ZZ17matMulTiledKernelPfS_S_iE8shared_N;
	add.s32 	%r51, %r50, %r47;
	add.s32 	%r52, %r51, %r39;
	st.shared.f32 	[%r52], %f15;
	bar.sync 	0;
	ld.shared.f32 	%f16, [%r7];
	ld.shared.f32 	%f17, [%r51];
	fma.rn.f32 	%f18, %f16, %f17, %f367;
	ld.shared.f32 	%f19, [%r7+4];
	ld.shared.f32 	%f20, [%r51+64];
	fma.rn.f32 	%f21, %f19, %f20, %f18;
	ld.shared.f32 	%f22, [%r7+8];
	ld.shared.f32 	%f23, [%r51+128];
	fma.rn.f32 	%f24, %f22, %f23, %f21;
	ld.shared.f32 	%f25, [%r7+12];
	ld.shared.f32 	%f26, [%r51+192];
	fma.rn.f32 	%f27, %f25, %f26, %f24;
	ld.shared.f32 	%f28, [%r7+16];
	ld.shared.f32 	%f29, [%r51+256];
	fma.rn.f32 	%f30, %f28, %f29, %f27;
	ld.shared.f32 	%f31, [%r7+20];
	ld.shared.f32 	%f32, [%r51+320];
	fma.rn.f32 	%f33, %f31, %f32, %f30;
	ld.shared.f32 	%f34, [%r7+24];
	ld.shared.f32 	%f35, [%r51+384];
	fma.rn.f32 	%f36, %f34, %f35, %f33;
	ld.shared.f32 	%f37, [%r7+28];
	ld.shared.f32 	%f38, [%r51+448];
	fma.rn.f32 	%f39, %f37, %f38, %f36;
	ld.shared.f32 	%f40, [%r7+32];
	ld.shared.f32 	%f41, [%r51+512];
	fma.rn.f32 	%f42, %f40, %f41, %f39;
	ld.shared.f32 	%f43, [%r7+36];
	ld.shared.f32 	%f44, [%r51+576];
	fma.rn.f32 	%f45, %f43, %f44, %f42;
	ld.shared.f32 	%f46, [%r7+40];
	ld.shared.f32 	%f47, [%r51+640];
	fma.rn.f32 	%f48, %f46, %f47, %f45;
	ld.shared.f32 	%f49, [%r7+44];
	ld.shared.f32 	%f50, [%r51+704];
	fma.rn.f32 	%f51, %f49, %f50, %f48;
	ld.shared.f32 	%f52, [%r7+48];
	ld.shared.f32 	%f53, [%r51+768];
	fma.rn.f32 	%f54, %f52, %f53, %f51;
	ld.shared.f32 	%f55, [%r7+52];
	ld.shared.f32 	%f56, [%r51+832];
	fma.rn.f32 	%f57, %f55, %f56, %f54;
	ld.shared.f32 	%f58, [%r7+56];
	ld.shared.f32 	%f59, [%r51+896];
	fma.rn.f32 	%f60, %f58, %f59, %f57;
	ld.shared.f32 	%f61, [%r7+60];
	ld.shared.f32 	%f62, [%r51+960];
	fma.rn.f32 	%f63, %f61, %f62, %f60;
	bar.sync 	0;
	ld.global.f32 	%f64, [%rd6+64];
	st.shared.f32 	[%r48], %f64;
	mul.wide.s32 	%rd10, %r93, 4;
	add.s64 	%rd11, %rd7, %rd10;
	ld.global.f32 	%f65, [%rd11];
	st.shared.f32 	[%r52], %f65;
	bar.sync 	0;
	ld.shared.f32 	%f66, [%r7];
	ld.shared.f32 	%f67, [%r51];
	fma.rn.f32 	%f68, %f66, %f67, %f63;
	ld.shared.f32 	%f69, [%r7+4];
	ld.shared.f32 	%f70, [%r51+64];
	fma.rn.f32 	%f71, %f69, %f70, %f68;
	ld.shared.f32 	%f72, [%r7+8];
	ld.shared.f32 	%f73, [%r51+128];
	fma.rn.f32 	%f74, %f72, %f73, %f71;
	ld.shared.f32 	%f75, [%r7+12];
	ld.shared.f32 	%f76, [%r51+192];
	fma.rn.f32 	%f77, %f75, %f76, %f74;
	ld.shared.f32 	%f78, [%r7+16];
	ld.shared.f32 	%f79, [%r51+256];
	fma.rn.f32 	%f80, %f78, %f79, %f77;
	ld.shared.f32 	%f81, [%r7+20];
	ld.shared.f32 	%f82, [%r51+320];
	fma.rn.f32 	%f83, %f81, %f82, %f80;
	ld.shared.f32 	%f84, [%r7+24];
	ld.shared.f32 	%f85, [%r51+384];
	fma.rn.f32 	%f86, %f84, %f85, %f83;
	ld.shared.f32 	%f87, [%r7+28];
	ld.shared.f32 	%f88, [%r51+448];
	fma.rn.f32 	%f89, %f87, %f88, %f86;
	ld.shared.f32 	%f90, [%r7+32];
	ld.shared.f32 	%f91, [%r51+512];
	fma.rn.f32 	%f92, %f90, %f91, %f89;
	ld.shared.f32 	%f93, [%r7+36];
	ld.shared.f32 	%f94, [%r51+576];
	fma.rn.f32 	%f95, %f93, %f94, %f92;
	ld.shared.f32 	%f96, [%r7+40];
	ld.shared.f32 	%f97, [%r51+640];
	fma.rn.f32 	%f98, %f96, %f97, %f95;
	ld.shared.f32 	%f99, [%r7+44];
	ld.shared.f32 	%f100, [%r51+704];
	fma.rn.f32 	%f101, %f99, %f100, %f98;
	ld.shared.f32 	%f102, [%r7+48];
	ld.shared.f32 	%f103, [%r51+768];
	fma.rn.f32 	%f104, %f102, %f103, %f101;
	ld.shared.f32 	%f105, [%r7+52];
	ld.shared.f32 	%f106, [%r51+832];
	fma.rn.f32 	%f107, %f105, %f106, %f104;
	ld.shared.f32 	%f108, [%r7+56];
	ld.shared.f32 	%f109, [%r51+896];
	fma.rn.f32 	%f110, %f108, %f109, %f107;
	ld.shared.f32 	%f111, [%r7+60];
	ld.shared.f32 	%f112, [%r51+960];
	fma.rn.f32 	%f113, %f111, %f112, %f110;
	bar.sync 	0;
	ld.global.f32 	%f114, [%rd6+128];
	st.shared.f32 	[%r48], %f114;
	mul.wide.s32 	%rd12, %r94, 4;
	add.s64 	%rd13, %rd7, %rd12;
	ld.global.f32 	%f115, [%rd13];
	st.shared.f32 	[%r52], %f115;
	bar.sync 	0;
	ld.shared.f32 	%f116, [%r7];
	ld.shared.f32 	%f117, [%r51];
	fma.rn.f32 	%f118, %f116, %f117, %f113;
	ld.shared.f32 	%f119, [%r7+4];
	ld.shared.f32 	%f120, [%r51+64];
	fma.rn.f32 	%f121, %f119, %f120, %f118;
	ld.shared.f32 	%f122, [%r7+8];
	ld.shared.f32 	%f123, [%r51+128];
	fma.rn.f32 	%f124, %f122, %f123, %f121;
	ld.shared.f32 	%f125, [%r7+12];
	ld.shared.f32 	%f126, [%r51+192];
	fma.rn.f32 	%f127, %f125, %f126, %f124;
	ld.shared.f32 	%f128, [%r7+16];
	ld.shared.f32 	%f129, [%r51+256];
	fma.rn.f32 	%f130, %f128, %f129, %f127;
	ld.shared.f32 	%f131, [%r7+20];
	ld.shared.f32 	%f132, [%r51+320];
	fma.rn.f32 	%f133, %f131, %f132, %f130;
	ld.shared.f32 	%f134, [%r7+24];
	ld.shared.f32 	%f135, [%r51+384];
	fma.rn.f32 	%f136, %f134, %f135, %f133;
	ld.shared.f32 	%f137, [%r7+28];
	ld.shared.f32 	%f138, [%r51+448];
	fma.rn.f32 	%f139, %f137, %f138, %f136;
	ld.shared.f32 	%f140, [%r7+32];
	ld.shared.f32 	%f141, [%r51+512];
	fma.rn.f32 	%f142, %f140, %f141, %f139;
	ld.shared.f32 	%f143, [%r7+36];
	ld.shared.f32 	%f144, [%r51+576];
	fma.rn.f32 	%f145, %f143, %f144, %f142;
	ld.shared.f32 	%f146, [%r7+40];
	ld.shared.f32 	%f147, [%r51+640];
	fma.rn.f32 	%f148, %f146, %f147, %f145;
	ld.shared.f32 	%f149, [%r7+44];
	ld.shared.f32 	%f150, [%r51+704];
	fma.rn.f32 	%f151, %f149, %f150, %f148;
	ld.shared.f32 	%f152, [%r7+48];
	ld.shared.f32 	%f153, [%r51+768];
	fma.rn.f32 	%f154, %f152, %f153, %f151;
	ld.shared.f32 	%f155, [%r7+52];
	ld.shared.f32 	%f156, [%r51+832];
	fma.rn.f32 	%f157, %f155, %f156, %f154;
	ld.shared.f32 	%f158, [%r7+56];
	ld.shared.f32 	%f159, [%r51+896];
	fma.rn.f32 	%f160, %f158, %f159, %f157;
	ld.shared.f32 	%f161, [%r7+60];
	ld.shared.f32 	%f162, [%r51+960];
	fma.rn.f32 	%f163, %f161, %f162, %f160;
	bar.sync 	0;
	ld.global.f32 	%f164, [%rd6+192];
	st.shared.f32 	[%r48], %f164;
	mul.wide.s32 	%rd14, %r95, 4;
	add.s64 	%rd15, %rd7, %rd14;
	ld.global.f32 	%f165, [%rd15];
	st.shared.f32 	[%r52], %f165;
	bar.sync 	0;
	ld.shared.f32 	%f166, [%r7];
	ld.shared.f32 	%f167, [%r51];
	fma.rn.f32 	%f168, %f166, %f167, %f163;
	ld.shared.f32 	%f169, [%r7+4];
	ld.shared.f32 	%f170, [%r51+64];
	fma.rn.f32 	%f171, %f169, %f170, %f168;
	ld.shared.f32 	%f172, [%r7+8];
	ld.shared.f32 	%f173, [%r51+128];
	fma.rn.f32 	%f174, %f172, %f173, %f171;
	ld.shared.f32 	%f175, [%r7+12];
	ld.shared.f32 	%f176, [%r51+192];
	fma.rn.f32 	%f177, %f175, %f176, %f174;
	ld.shared.f32 	%f178, [%r7+16];
	ld.shared.f32 	%f179, [%r51+256];
	fma.rn.f32 	%f180, %f178, %f179, %f177;
	ld.shared.f32 	%f181, [%r7+20];
	ld.shared.f32 	%f182, [%r51+320];
	fma.rn.f32 	%f183, %f181, %f182, %f180;
	ld.shared.f32 	%f184, [%r7+24];
	ld.shared.f32 	%f185, [%r51+384];
	fma.rn.f32 	%f186, %f184, %f185, %f183;
	ld.shared.f32 	%f187, [%r7+28];
	ld.shared.f32 	%f188, [%r51+448];
	fma.rn.f32 	%f189, %f187, %f188, %f186;
	ld.shared.f32 	%f190, [%r7+32];
	ld.shared.f32 	%f191, [%r51+512];
	fma.rn.f32 	%f192, %f190, %f191, %f189;
	ld.shared.f32 	%f193, [%r7+36];
	ld.shared.f32 	%f194, [%r51+576];
	fma.rn.f32 	%f195, %f193, %f194, %f192;
	ld.shared.f32 	%f196, [%r7+40];
	ld.shared.f32 	%f197, [%r51+640];
	fma.rn.f32 	%f198, %f196, %f197, %f195;
	ld.shared.f32 	%f199, [%r7+44];
	ld.shared.f32 	%f200, [%r51+704];
	fma.rn.f32 	%f201, %f199, %f200, %f198;
	ld.shared.f32 	%f202, [%r7+48];
	ld.shared.f32 	%f203, [%r51+768];
	fma.rn.f32 	%f204, %f202, %f203, %f201;
	ld.shared.f32 	%f205, [%r7+52];
	ld.shared.f32 	%f206, [%r51+832];
	fma.rn.f32 	%f207, %f205, %f206, %f204;
	ld.shared.f32 	%f208, [%r7+56];
	ld.shared.f32 	%f209, [%r51+896];
	fma.rn.f32 	%f210, %f208, %f209, %f207;
	ld.shared.f32 	%f211, [%r7+60];
	ld.shared.f32 	%f212, [%r51+960];
	fma.rn.f32 	%f367, %f211, %f212, %f210;
	bar.sync 	0;
	add.s32 	%r97, %r97, 4;
	add.s32 	%r96, %r96, 64;
	shl.b32 	%r53, %r30, 6;
	add.s32 	%r95, %r95, %r53;
	add.s32 	%r94, %r94, %r53;
	add.s32 	%r93, %r93, %r53;
	add.s32 	%r92, %r92, %r53;
	setp.ne.s32 	%p3, %r97, 0;
	@%p3 bra 	$L__BB0_3;
$L__BB0_4:
	and.b32  	%r27, %r5, 3;
	setp.eq.s32 	%p4, %r27, 0;
	@%p4 bra 	$L__BB0_9;
	setp.eq.s32 	%p5, %r27, 1;
	@%p5 bra 	$L__BB0_7;
	ld.param.u64 	%rd37, [_Z17matMulTiledKernelPfS_S_i_param_1];
	ld.param.u64 	%rd34, [_Z17matMulTiledKernelPfS_S_i_param_0];
	shl.b32 	%r54, %r99, 4;
	mad.lo.s32 	%r59, %r30, %r3, %r1;
	add.s32 	%r60, %r59, %r54;
	cvta.to.global.u64 	%rd16, %rd34;
	mul.wide.s32 	%rd17, %r60, 4;
	add.s64 	%rd18, %rd16, %rd17;
	ld.global.f32 	%f214, [%rd18];
	shl.b32 	%r61, %r1, 2;
	add.s32 	%r62, %r7, %r61;
	st.shared.f32 	[%r62], %f214;
	add.s32 	%r63, %r54, %r2;
	mad.lo.s32 	%r64, %r63, %r30, %r4;
	cvta.to.global.u64 	%rd19, %rd37;
	mul.wide.s32 	%rd20, %r64, 4;
	add.s64 	%rd21, %rd19, %rd20;
	ld.global.f32 	%f215, [%rd21];
	mov.u32 	%r66, _ZZ17matMulTiledKernelPfS_S_iE8shared_N;
	add.s32 	%r67, %r66, %r61;
	add.s32 	%r68, %r67, %r39;
	st.shared.f32 	[%r68], %f215;
	bar.sync 	0;
	ld.shared.f32 	%f216, [%r7];
	ld.shared.f32 	%f217, [%r67];
	fma.rn.f32 	%f218, %f216, %f217, %f367;
	ld.shared.f32 	%f219, [%r7+4];
	ld.shared.f32 	%f220, [%r67+64];
	fma.rn.f32 	%f221, %f219, %f220, %f218;
	ld.shared.f32 	%f222, [%r7+8];
	ld.shared.f32 	%f223, [%r67+128];
	fma.rn.f32 	%f224, %f222, %f223, %f221;
	ld.shared.f32 	%f225, [%r7+12];
	ld.shared.f32 	%f226, [%r67+192];
	fma.rn.f32 	%f227, %f225, %f226, %f224;
	ld.shared.f32 	%f228, [%r7+16];
	ld.shared.f32 	%f229, [%r67+256];
	fma.rn.f32 	%f230, %f228, %f229, %f227;
	ld.shared.f32 	%f231, [%r7+20];
	ld.shared.f32 	%f232, [%r67+320];
	fma.rn.f32 	%f233, %f231, %f232, %f230;
	ld.shared.f32 	%f234, [%r7+24];
	ld.shared.f32 	%f235, [%r67+384];
	fma.rn.f32 	%f236, %f234, %f235, %f233;
	ld.shared.f32 	%f237, [%r7+28];
	ld.shared.f32 	%f238, [%r67+448];
	fma.rn.f32 	%f239, %f237, %f238, %f236;
	ld.shared.f32 	%f240, [%r7+32];
	ld.shared.f32 	%f241, [%r67+512];
	fma.rn.f32 	%f242, %f240, %f241, %f239;
	ld.shared.f32 	%f243, [%r7+36];
	ld.shared.f32 	%f244, [%r67+576];
	fma.rn.f32 	%f245, %f243, %f244, %f242;
	ld.shared.f32 	%f246, [%r7+40];
	ld.shared.f32 	%f247, [%r67+640];
	fma.rn.f32 	%f248, %f246, %f247, %f245;
	ld.shared.f32 	%f249, [%r7+44];
	ld.shared.f32 	%f250, [%r67+704];
	fma.rn.f32 	%f251, %f249, %f250, %f248;
	ld.shared.f32 	%f252, [%r7+48];
	ld.shared.f32 	%f253, [%r67+768];
	fma.rn.f32 	%f254, %f252, %f253, %f251;
	ld.shared.f32 	%f255, [%r7+52];
	ld.shared.f32 	%f256, [%r67+832];
	fma.rn.f32 	%f257, %f255, %f256, %f254;
	ld.shared.f32 	%f258, [%r7+56];
	ld.shared.f32 	%f259, [%r67+896];
	fma.rn.f32 	%f260, %f258, %f259, %f257;
	ld.shared.f32 	%f261, [%r7+60];
	ld.shared.f32 	%f262, [%r67+960];
	fma.rn.f32 	%f263, %f261, %f262, %f260;
	bar.sync 	0;
	ld.global.f32 	%f264, [%rd18+64];
	st.shared.f32 	[%r62], %f264;
	add.s32 	%r69, %r63, 16;
	mad.lo.s32 	%r70, %r69, %r30, %r4;
	mul.wide.s32 	%rd22, %r70, 4;
	add.s64 	%rd23, %rd19, %rd22;
	ld.global.f32 	%f265, [%rd23];
	st.shared.f32 	[%r68], %f265;
	bar.sync 	0;
	ld.shared.f32 	%f266, [%r7];
	ld.shared.f32 	%f267, [%r67];
	fma.rn.f32 	%f268, %f266, %f267, %f263;
	ld.shared.f32 	%f269, [%r7+4];
	ld.shared.f32 	%f270, [%r67+64];
	fma.rn.f32 	%f271, %f269, %f270, %f268;
	ld.shared.f32 	%f272, [%r7+8];
	ld.shared.f32 	%f273, [%r67+128];
	fma.rn.f32 	%f274, %f272, %f273, %f271;
	ld.shared.f32 	%f275, [%r7+12];
	ld.shared.f32 	%f276, [%r67+192];
	fma.rn.f32 	%f277, %f275, %f276, %f274;
	ld.shared.f32 	%f278, [%r7+16];
	ld.shared.f32 	%f279, [%r67+256];
	fma.rn.f32 	%f280, %f278, %f279, %f277;
	ld.shared.f32 	%f281, [%r7+20];
	ld.shared.f32 	%f282, [%r67+320];
	fma.rn.f32 	%f283, %f281, %f282, %f280;
	ld.shared.f32 	%f284, [%r7+24];
	ld.shared.f32 	%f285, [%r67+384];
	fma.rn.f32 	%f286, %f284, %f285, %f283;
	ld.shared.f32 	%f287, [%r7+28];
	ld.shared.f32 	%f288, [%r67+448];
	fma.rn.f32 	%f289, %f287, %f288, %f286;
	ld.shared.f32 	%f290, [%r7+32];
	ld.shared.f32 	%f291, [%r67+512];
	fma.rn.f32 	%f292, %f290, %f291, %f289;
	ld.shared.f32 	%f293, [%r7+36];
	ld.shared.f32 	%f294, [%r67+576];
	fma.rn.f32 	%f295, %f293, %f294, %f292;
	ld.shared.f32 	%f296, [%r7+40];
	ld.shared.f32 	%f297, [%r67+640];
	fma.rn.f32 	%f298, %f296, %f297, %f295;
	ld.shared.f32 	%f299, [%r7+44];
	ld.shared.f32 	%f300, [%r67+704];
	fma.rn.f32 	%f301, %f299, %f300, %f298;
	ld.shared.f32 	%f302, [%r7+48];
	ld.shared.f32 	%f303, [%r67+768];
	fma.rn.f32 	%f304, %f302, %f303, %f301;
	ld.shared.f32 	%f305, [%r7+52];
	ld.shared.f32 	%f306, [%r67+832];
	fma.rn.f32 	%f307, %f305, %f306, %f304;
	ld.shared.f32 	%f308, [%r7+56];
	ld.shared.f32 	%f309, [%r67+896];
	fma.rn.f32 	%f310, %f308, %f309, %f307;
	ld.shared.f32 	%f311, [%r7+60];
	ld.shared.f32 	%f312, [%r67+960];
	fma.rn.f32 	%f367, %f311, %f312, %f310;
	bar.sync 	0;
	add.s32 	%r99, %r99, 2;
$L__BB0_7:
	and.b32  	%r71, %r5, 1;
	setp.eq.b32 	%p6, %r71, 1;
	not.pred 	%p7, %p6;
	@%p7 bra 	$L__BB0_9;
	ld.param.u64 	%rd38, [_Z17matMulTiledKernelPfS_S_i_param_1];
	ld.param.u64 	%rd35, [_Z17matMulTiledKernelPfS_S_i_param_0];
	shl.b32 	%r72, %r99, 4;
	mad.lo.s32 	%r77, %r30, %r3, %r1;
	add.s32 	%r78, %r77, %r72;
	cvta.to.global.u64 	%rd24, %rd35;
	mul.wide.s32 	%rd25, %r78, 4;
	add.s64 	%rd26, %rd24, %rd25;
	ld.global.f32 	%f313, [%rd26];
	shl.b32 	%r79, %r1, 2;
	add.s32 	%r80, %r7, %r79;
	st.shared.f32 	[%r80], %f313;
	add.s32 	%r81, %r72, %r2;
	mad.lo.s32 	%r82, %r81, %r30, %r4;
	cvta.to.global.u64 	%rd27, %rd38;
	mul.wide.s32 	%rd28, %r82, 4;
	add.s64 	%rd29, %rd27, %rd28;
	ld.global.f32 	%f314, [%rd29];
	mov.u32 	%r84, _ZZ17matMulTiledKernelPfS_S_iE8shared_N;
	add.s32 	%r85, %r84, %r79;
	add.s32 	%r86, %r85, %r39;
	st.shared.f32 	[%r86], %f314;
	bar.sync 	0;
	ld.shared.f32 	%f315, [%r7];
	ld.shared.f32 	%f316, [%r85];
	fma.rn.f32 	%f317, %f315, %f316, %f367;
	ld.shared.f32 	%f318, [%r7+4];
	ld.shared.f32 	%f319, [%r85+64];
	fma.rn.f32 	%f320, %f318, %f319, %f317;
	ld.shared.f32 	%f321, [%r7+8];
	ld.shared.f32 	%f322, [%r85+128];
	fma.rn.f32 	%f323, %f321, %f322, %f320;
	ld.shared.f32 	%f324, [%r7+12];
	ld.shared.f32 	%f325, [%r85+192];
	fma.rn.f32 	%f326, %f324, %f325, %f323;
	ld.shared.f32 	%f327, [%r7+16];
	ld.shared.f32 	%f328, [%r85+256];
	fma.rn.f32 	%f329, %f327, %f328, %f326;
	ld.shared.f32 	%f330, [%r7+20];
	ld.shared.f32 	%f331, [%r85+320];
	fma.rn.f32 	%f332, %f330, %f331, %f329;
	ld.shared.f32 	%f333, [%r7+24];
	ld.shared.f32 	%f334, [%r85+384];
	fma.rn.f32 	%f335, %f333, %f334, %f332;
	ld.shared.f32 	%f336, [%r7+28];
	ld.shared.f32 	%f337, [%r85+448];
	fma.rn.f32 	%f338, %f336, %f337, %f335;
	ld.shared.f32 	%f339, [%r7+32];
	ld.shared.f32 	%f340, [%r85+512];
	fma.rn.f32 	%f341, %f339, %f340, %f338;
	ld.shared.f32 	%f342, [%r7+36];
	ld.shared.f32 	%f343, [%r85+576];
	fma.rn.f32 	%f344, %f342, %f343, %f341;
	ld.shared.f32 	%f345, [%r7+40];
	ld.shared.f32 	%f346, [%r85+640];
	fma.rn.f32 	%f347, %f345, %f346, %f344;
	ld.shared.f32 	%f348, [%r7+44];
	ld.shared.f32 	%f349, [%r85+704];
	fma.rn.f32 	%f350, %f348, %f349, %f347;
	ld.shared.f32 	%f351, [%r7+48];
	ld.shared.f32 	%f352, [%r85+768];
	fma.rn.f32 	%f353, %f351, %f352, %f350;
	ld.shared.f32 	%f354, [%r7+52];
	ld.shared.f32 	%f355, [%r85+832];
	fma.rn.f32 	%f356, %f354, %f355, %f353;
	ld.shared.f32 	%f357, [%r7+56];
	ld.shared.f32 	%f358, [%r85+896];
	fma.rn.f32 	%f359, %f357, %f358, %f356;
	ld.shared.f32 	%f360, [%r7+60];
	ld.shared.f32 	%f361, [%r85+960];
	fma.rn.f32 	%f367, %f360, %f361, %f359;
	bar.sync 	0;
$L__BB0_9:
	ld.param.u64 	%rd39, [_Z17matMulTiledKernelPfS_S_i_param_2];
	cvta.to.global.u64 	%rd30, %rd39;
	mad.lo.s32 	%r91, %r30, %r3, %r4;
	mul.wide.s32 	%rd31, %r91, 4;
	add.s64 	%rd32, %rd30, %rd31;
	st.global.f32 	[%rd32], %f367;
	ret;

}


// ===== COMPILED SASS (sm_100) =====

	.target	sm_100

	.elftype	@"ET_EXEC"


//--------------------- .note.nv.tkinfo           --------------------------
	.section	.note.nv.tkinfo,"",@"SHT_NOTE"
	.sectionflags	@"SHF_NOTE_NV_TKINFO"
	.tkinfo
        /*0018*/ 	.word	0x00000002
        /*0030*/ 	.string	""
        /*0030*/ 	.string	"ptxas"
        /*0030*/ 	.string	"Cuda compilation tools, release 13.0, V13.0.88"
        /*0030*/ 	.string	"Build cuda_13.0.r13.0/compiler.36424714_0"
        /*0030*/ 	.string	"-arch sm_100 -m 64 "



//--------------------- .note.nv.cuinfo           --------------------------
	.section	.note.nv.cuinfo,"",@"SHT_NOTE"
	.sectionflags	@"SHF_NOTE_NV_CUINFO"
        /*0018*/ 	.short	0x0002
        /*001a*/ 	.short	0x0064
        /*001c*/ 	.short	0x0082
	.zero		2


//--------------------- .nv.info                  --------------------------
	.section	.nv.info,"",@"SHT_CUDA_INFO"
	.align	4


	//----- nvinfo : EIATTR_REGCOUNT
	.align		4
        /*0000*/ 	.byte	0x04, 0x2f
        /*0002*/ 	.short	(.L_1 - .L_0)
	.align		4
.L_0:
        /*0004*/ 	.word	index@(_Z17matMulTiledKernelPfS_S_i)
        /*0008*/ 	.word	0x00000028


	//----- nvinfo : EIATTR_FRAME_SIZE
	.align		4
.L_1:
        /*000c*/ 	.byte	0x04, 0x11
        /*000e*/ 	.short	(.L_3 - .L_2)
	.align		4
.L_2:
        /*0010*/ 	.word	index@(_Z17matMulTiledKernelPfS_S_i)
        /*0014*/ 	.word	0x00000000


	//----- nvinfo : EIATTR_MIN_STACK_SIZE
	.align		4
.L_3:
        /*0018*/ 	.byte	0x04, 0x12
        /*001a*/ 	.short	(.L_5 - .L_4)
	.align		4
.L_4:
        /*001c*/ 	.word	index@(_Z17matMulTiledKernelPfS_S_i)
        /*0020*/ 	.word	0x00000000
.L_5:


//--------------------- .nv.compat                --------------------------
	.section	.nv.compat,"",@"SHT_CUDA_COMPAT_INFO"
	.align	4
        /*0000*/ 	.byte	0x02, 0x09, 0x00, 0x00, 0x02, 0x02, 0x01, 0x00, 0x02, 0x05, 0x05, 0x00, 0x03, 0x07, 0x01, 0x01
        /*0010*/ 	.byte	0x02, 0x03, 0x00, 0x00, 0x02, 0x06, 0x01, 0x00, 0x04, 0x0b, 0x08, 0x00, 0x09, 0x00, 0x00, 0x00
        /*0020*/ 	.byte	0x00, 0x00, 0x00, 0x00


//--------------------- .nv.info._Z17matMulTiledKernelPfS_S_i --------------------------
	.section	.nv.info._Z17matMulTiledKernelPfS_S_i,"",@"SHT_CUDA_INFO"
	.sectionflags	@""
	.align	4


	//----- nvinfo : EIATTR_CUDA_API_VERSION
	.align		4
        /*0000*/ 	.byte	0x04, 0x37
        /*0002*/ 	.short	(.L_7 - .L_6)
.L_6:
        /*0004*/ 	.word	0x00000082


	//----- nvinfo : EIATTR_KPARAM_INFO
	.align		4
.L_7:
        /*0008*/ 	.byte	0x04, 0x17
        /*000a*/ 	.short	(.L_9 - .L_8)
.L_8:
        /*000c*/ 	.word	0x00000000
        /*0010*/ 	.short	0x0003
        /*0012*/ 	.short	0x0018
        /*0014*/ 	.byte	0x00, 0xf0, 0x11, 0x00


	//----- nvinfo : EIATTR_KPARAM_INFO
	.align		4
.L_9:
        /*0018*/ 	.byte	0x04, 0x17
        /*001a*/ 	.short	(.L_11 - .L_10)
.L_10:
        /*001c*/ 	.word	0x00000000
        /*0020*/ 	.short	0x0002
        /*0022*/ 	.short	0x0010
        /*0024*/ 	.byte	0x00, 0xf5, 0x21, 0x00


	//----- nvinfo : EIATTR_KPARAM_INFO
	.align		4
.L_11:
        /*0028*/ 	.byte	0x04, 0x17
        /*002a*/ 	.short	(.L_13 - .L_12)
.L_12:
        /*002c*/ 	.word	0x00000000
        /*0030*/ 	.short	0x0001
        /*0032*/ 	.short	0x0008
        /*0034*/ 	.byte	0x00, 0xf5, 0x21, 0x00


	//----- nvinfo : EIATTR_KPARAM_INFO
	.align		4
.L_13:
        /*0038*/ 	.byte	0x04, 0x17
        /*003a*/ 	.short	(.L_15 - .L_14)
.L_14:
        /*003c*/ 	.word	0x00000000
        /*0040*/ 	.short	0x0000
        /*0042*/ 	.short	0x0000
        /*0044*/ 	.byte	0x00, 0xf5, 0x21, 0x00


	//----- nvinfo : EIATTR_SPARSE_MMA_MASK
	.align		4
.L_15:
        /*0048*/ 	.byte	0x03, 0x50
        /*004a*/ 	.short	0x0000


	//----- nvinfo : EIATTR_MAXREG_COUNT
	.align		4
        /*004c*/ 	.byte	0x03, 0x1b
        /*004e*/ 	.short	0x00ff


	//----- nvinfo : EIATTR_NUM_BARRIERS
	.align		4
        /*0050*/ 	.byte	0x02, 0x4c
        /*0052*/ 	.byte	0x01
	.zero		1


	//----- nvinfo : EIATTR_MERCURY_ISA_VERSION
	.align		4
        /*0054*/ 	.byte	0x03, 0x5f
        /*0056*/ 	.short	0x0101


	//----- nvinfo : EIATTR_VRC_CTA_INIT_COUNT
	.align		4
        /*0058*/ 	.byte	0x02, 0x4a
	.zero		1
	.zero		1


	//----- nvinfo : EIATTR_EXIT_INSTR_OFFSETS
	.align		4
        /*005c*/ 	.byte	0x04, 0x1c
        /*005e*/ 	.short	(.L_17 - .L_16)


	//   ....[0]....
.L_16:
        /*0060*/ 	.word	0x00001870


	//----- nvinfo : EIATTR_CBANK_PARAM_SIZE
	.align		4
.L_17:
        /*0064*/ 	.byte	0x03, 0x19
        /*0066*/ 	.short	0x001c


	//----- nvinfo : EIATTR_PARAM_CBANK
	.align		4
        /*0068*/ 	.byte	0x04, 0x0a
        /*006a*/ 	.short	(.L_19 - .L_18)
	.align		4
.L_18:
        /*006c*/ 	.word	index@(.nv.constant0._Z17matMulTiledKernelPfS_S_i)
        /*0070*/ 	.short	0x0380
        /*0072*/ 	.short	0x001c


	//----- nvinfo : EIATTR_SW_WAR
	.align		4
.L_19:
        /*0074*/ 	.byte	0x04, 0x36
        /*0076*/ 	.short	(.L_21 - .L_20)
.L_20:
        /*0078*/ 	.word	0x00000008
.L_21:


//--------------------- .nv.callgraph             --------------------------
	.section	.nv.callgraph,"",@"SHT_CUDA_CALLGRAPH"
	.align	4
	.sectionentsize	8
	.align		4
        /*0000*/ 	.word	0x00000000
	.align		4
        /*0004*/ 	.word	0xffffffff
	.align		4
        /*0008*/ 	.word	0x00000000
	.align		4
        /*000c*/ 	.word	0xfffffffe
	.align		4
        /*0010*/ 	.word	0x00000000
	.align		4
        /*0014*/ 	.word	0xfffffffd
	.align		4
        /*0018*/ 	.word	0x00000000
	.align		4
        /*001c*/ 	.word	0xfffffffc


//--------------------- .text._Z17matMulTiledKernelPfS_S_i --------------------------
	.section	.text._Z17matMulTiledKernelPfS_S_i,"ax",@progbits
	.align	128
        .global         _Z17matMulTiledKernelPfS_S_i
        .type           _Z17matMulTiledKernelPfS_S_i,@function
        .size           _Z17matMulTiledKernelPfS_S_i,(.L_x_5 - _Z17matMulTiledKernelPfS_S_i)
        .other          _Z17matMulTiledKernelPfS_S_i,@"STO_CUDA_ENTRY STV_DEFAULT"
_Z17matMulTiledKernelPfS_S_i:
.text._Z17matMulTiledKernelPfS_S_i:
[----:B------:R-:W-:Y:S08]  /*0000*/  LDC R1, c[0x0][0x37c] ;  /* 0x0000df00ff017b82 */ /* 0x000ff00000000800 */
[----:B------:R-:W0:Y:S01]  /*0010*/  LDC R4, c[0x0][0x398] ;  /* 0x0000e600ff047b82 */ /* 0x000e220000000800 */
[----:B------:R-:W1:Y:S01]  /*0020*/  S2R R3, SR_TID.Y ;  /* 0x0000000000037919 */ /* 0x000e620000002200 */
[----:B------:R-:W2:Y:S01]  /*0030*/  LDCU.64 UR8, c[0x0][0x358] ;  /* 0x00006b00ff0877ac */ /* 0x000ea20008000a00 */
[----:B------:R-:W-:Y:S01]  /*0040*/  HFMA2 R33, -RZ, RZ, 0, 0 ;  /* 0x00000000ff217431 */ /* 0x000fe200000001ff */
[----:B------:R-:W3:Y:S04]  /*0050*/  S2R R2, SR_TID.X ;  /* 0x0000000000027919 */ /* 0x000ee80000002100 */
[----:B------:R-:W1:Y:S08]  /*0060*/  LDC R0, c[0x0][0x364] ;  /* 0x0000d900ff007b82 */ /* 0x000e700000000800 */
[----:B------:R-:W1:Y:S08]  /*0070*/  S2UR UR4, SR_CTAID.Y ;  /* 0x00000000000479c3 */ /* 0x000e700000002600 */
[----:B------:R-:W3:Y:S01]  /*0080*/  S2UR UR5, SR_CTAID.X ;  /* 0x00000000000579c3 */ /* 0x000ee20000002500 */
[----:B0-----:R-:W-:-:S02]  /*0090*/  ISETP.GE.AND P0, PT, R4, 0x10, PT ;  /* 0x000000100400780c */ /* 0x001fc40003f06270 */
[----:B------:R-:W-:-:S04]  /*00a0*/  SHF.R.S32.HI R5, RZ, 0x1f, R4 ;  /* 0x0000001fff057819 */ /* 0x000fc80000011404 */
[----:B------:R-:W-:Y:S01]  /*00b0*/  LEA.HI R5, R5, R4, RZ, 0x4 ;  /* 0x0000000405057211 */ /* 0x000fe200078f20ff */
[----:B------:R-:W3:Y:S01]  /*00c0*/  LDC R21, c[0x0][0x360] ;  /* 0x0000d800ff157b82 */ /* 0x000ee20000000800 */
[----:B-1----:R-:W-:Y:S02]  /*00d0*/  IMAD R23, R0, UR4, R3 ;  /* 0x0000000400177c24 */ /* 0x002fe4000f8e0203 */
[----:B---3--:R-:W-:-:S03]  /*00e0*/  IMAD R21, R21, UR5, R2 ;  /* 0x0000000515157c24 */ /* 0x008fc6000f8e0202 */
[----:B--2---:R-:W-:Y:S05]  /*00f0*/  @!P0 BRA `(.L_x_0) ;  /* 0x0000001400cc8947 */ /* 0x004fea0003800000 */
[----:B------:R-:W0:Y:S01]  /*0100*/  S2UR UR6, SR_CgaCtaId ;  /* 0x00000000000679c3 */ /* 0x000e220000008800 */
[----:B------:R-:W-:Y:S01]  /*0110*/  SHF.R.S32.HI R28, RZ, 0x4, R5 ;  /* 0x00000004ff1c7819 */ /* 0x000fe20000011405 */
[----:B------:R-:W-:Y:S01]  /*0120*/  UMOV UR4, 0x400 ;  /* 0x0000040000047882 */ /* 0x000fe20000000000 */
[----:B------:R-:W-:Y:S01]  /*0130*/  IMAD R7, R23, R4, R2 ;  /* 0x0000000417077224 */ /* 0x000fe200078e0202 */
[----:B------:R-:W-:Y:S02]  /*0140*/  MOV R33, RZ ;  /* 0x000000ff00217202 */ /* 0x000fe40000000f00 */
[----:B------:R-:W-:-:S04]  /*0150*/  IADD3 R0, PT, PT, R28, -0x1, RZ ;  /* 0xffffffff1c007810 */ /* 0x000fc80007ffe0ff */
[----:B------:R-:W-:Y:S02]  /*0160*/  ISETP.GE.U32.AND P0, PT, R0, 0x3, PT ;  /* 0x000000030000780c */ /* 0x000fe40003f06070 */
[----:B------:R-:W-:Y:S01]  /*0170*/  MOV R0, RZ ;  /* 0x000000ff00007202 */ /* 0x000fe20000000f00 */
[----:B0-----:R-:W-:-:S06]  /*0180*/  ULEA UR5, UR6, UR4, 0x18 ;  /* 0x0000000406057291 */ /* 0x001fcc000f8ec0ff */
[----:B------:R-:W-:-:S04]  /*0190*/  LEA R5, R3, UR5, 0x6 ;  /* 0x0000000503057c11 */ /* 0x000fc8000f8e30ff */
[----:B------:R-:W-:Y:S05]  /*01a0*/  @!P0 BRA `(.L_x_1) ;  /* 0x0000000c001c8947 */ /* 0x000fea0003800000 */
[----:B------:R-:W-:Y:S01]  /*01b0*/  UIADD3 UR5, UPT, UPT, UR4, 0x400, URZ ;  /* 0x0000040004057890 */ /* 0x000fe2000fffe0ff */
[C---:B------:R-:W-:Y:S01]  /*01c0*/  IADD3 R31, PT, PT, R3.reuse, 0x30, RZ ;  /* 0x00000030031f7810 */ /* 0x040fe20007ffe0ff */
[----:B------:R-:W-:Y:S01]  /*01d0*/  HFMA2 R33, -RZ, RZ, 0, 0 ;  /* 0x00000000ff217431 */ /* 0x000fe200000001ff */
[C---:B------:R-:W-:Y:S01]  /*01e0*/  IADD3 R29, PT, PT, R3.reuse, 0x20, RZ ;  /* 0x00000020031d7810 */ /* 0x040fe20007ffe0ff */
[----:B------:R-:W-:Y:S01]  /*01f0*/  ULEA UR5, UR6, UR5, 0x18 ;  /* 0x0000000506057291 */ /* 0x000fe2000f8ec0ff */
[C---:B------:R-:W-:Y:S01]  /*0200*/  IADD3 R27, PT, PT, R3.reuse, 0x10, RZ ;  /* 0x00000010031b7810 */ /* 0x040fe20007ffe0ff */
[-CC-:B------:R-:W-:Y:S01]  /*0210*/  IMAD R25, R3, R4.reuse, R21.reuse ;  /* 0x0000000403197224 */ /* 0x180fe200078e0215 */
[----:B------:R-:W-:Y:S01]  /*0220*/  LOP3.LUT R0, R28, 0x7fffffc, RZ, 0xc0, !PT ;  /* 0x07fffffc1c007812 */ /* 0x000fe200078ec0ff */
[-CC-:B------:R-:W-:Y:S01]  /*0230*/  IMAD R31, R31, R4.reuse, R21.reuse ;  /* 0x000000041f1f7224 */ /* 0x180fe200078e0215 */
[----:B------:R-:W-:Y:S01]  /*0240*/  MOV R26, R7 ;  /* 0x00000007001a7202 */ /* 0x000fe20000000f00 */
[-CC-:B------:R-:W-:Y:S01]  /*0250*/  IMAD R29, R29, R4.reuse, R21.reuse ;  /* 0x000000041d1d7224 */ /* 0x180fe200078e0215 */
[C---:B------:R-:W-:Y:S01]  /*0260*/  LEA R20, R2.reuse, UR5, 0x2 ;  /* 0x0000000502147c11 */ /* 0x040fe2000f8e10ff */
[----:B------:R-:W-:Y:S01]  /*0270*/  IMAD R27, R27, R4, R21 ;  /* 0x000000041b1b7224 */ /* 0x000fe200078e0215 */
[----:B------:R-:W-:-:S02]  /*0280*/  LEA R22, R2, R5, 0x2 ;  /* 0x0000000502167211 */ /* 0x000fc400078e10ff */
[----:B------:R-:W-:Y:S02]  /*0290*/  IADD3 R24, PT, PT, -R0, RZ, RZ ;  /* 0x000000ff00187210 */ /* 0x000fe40007ffe1ff */
[----:B------:R-:W-:-:S07]  /*02a0*/  LEA R6, R3, R20, 0x6 ;  /* 0x0000001403067211 */ /* 0x000fce00078e30ff */
.L_x_2:
[----:B------:R-:W0:Y:S08]  /*02b0*/  LDC.64 R16, c[0x0][0x380] ;  /* 0x0000e000ff107b82 */ /* 0x000e300000000a00 */
[----:B------:R-:W1:Y:S01]  /*02c0*/  LDC.64 R18, c[0x0][0x388] ;  /* 0x0000e200ff127b82 */ /* 0x000e620000000a00 */
[----:B0-----:R-:W-:-:S05]  /*02d0*/  IMAD.WIDE R16, R26, 0x4, R16 ;  /* 0x000000041a107825 */ /* 0x001fca00078e0210 */
[----:B------:R-:W2:Y:S01]  /*02e0*/  LDG.E R11, desc[UR8][R16.64] ;  /* 0x00000008100b7981 */ /* 0x000ea2000c1e1900 */
[----:B-1----:R-:W-:-:S05]  /*02f0*/  IMAD.WIDE R8, R25, 0x4, R18 ;  /* 0x0000000419087825 */ /* 0x002fca00078e0212 */
[----:B------:R-:W3:Y:S04]  /*0300*/  LDG.E R37, desc[UR8][R8.64] ;  /* 0x0000000808257981 */ /* 0x000ee8000c1e1900 */
[----:B--2---:R-:W-:Y:S04]  /*0310*/  STS [R22], R11 ;  /* 0x0000000b16007388 */ /* 0x004fe80000000800 */
[----:B---3--:R-:W-:Y:S01]  /*0320*/  STS [R6], R37 ;  /* 0x0000002506007388 */ /* 0x008fe20000000800 */
[----:B------:R-:W-:Y:S06]  /*0330*/  BAR.SYNC.DEFER_BLOCKING 0x0 ;  /* 0x0000000000007b1d */ /* 0x000fec0000010000 */
[----:B------:R-:W-:Y:S04]  /*0340*/  LDS R10, [R20] ;  /* 0x00000000140a7984 */ /* 0x000fe80000000800 */
[----:B------:R-:W0:Y:S04]  /*0350*/  LDS.128 R12, [R5] ;  /* 0x00000000050c7984 */ /* 0x000e280000000c00 */
[----:B------:R-:W1:Y:S04]  /*0360*/  LDS R30, [R20+0x40] ;  /* 0x00004000141e7984 */ /* 0x000e680000000800 */
[----:B------:R-:W2:Y:S01]  /*0370*/  LDS R35, [R20+0x80] ;  /* 0x0000800014237984 */ /* 0x000ea20000000800 */
[----:B0-----:R-:W-:-:S03]  /*0380*/  FFMA R10, R12, R10, R33 ;  /* 0x0000000a0c0a7223 */ /* 0x001fc60000000021 */
[----:B------:R-:W0:Y:S01]  /*0390*/  LDS R12, [R20+0xc0] ;  /* 0x0000c000140c7984 */ /* 0x000e220000000800 */
[----:B-1----:R-:W-:-:S03]  /*03a0*/  FFMA R32, R30, R13, R10 ;  /* 0x0000000d1e207223 */ /* 0x002fc6000000000a */
[----:B------:R-:W-:Y:S04]  /*03b0*/  LDS R13, [R20+0x100] ;  /* 0x00010000140d7984 */ /* 0x000fe80000000800 */
[----:B------:R-:W1:Y:S04]  /*03c0*/  LDS.128 R8, [R5+0x10] ;  /* 0x0000100005087984 */ /* 0x000e680000000c00 */
[----:B------:R-:W3:Y:S04]  /*03d0*/  LDS R30, [R20+0x140] ;  /* 0x00014000141e7984 */ /* 0x000ee80000000800 */
[----:B------:R-:W4:Y:S01]  /*03e0*/  LDS R33, [R20+0x180] ;  /* 0x0001800014217984 */ /* 0x000f220000000800 */
[----:B--2---:R-:W-:-:S04]  /*03f0*/  FFMA R35, R35, R14, R32 ;  /* 0x0000000e23237223 */ /* 0x004fc80000000020 */
[----:B0-----:R-:W-:Y:S02]  /*0400*/  FFMA R15, R12, R15, R35 ;  /* 0x0000000f0c0f7223 */ /* 0x001fe40000000023 */
[----:B------:R-:W-:Y:S02]  /*0410*/  LDS R35, [R20+0x240] ;  /* 0x0002400014237984 */ /* 0x000fe40000000800 */
[----:B-1----:R-:W-:Y:S02]  /*0420*/  FFMA R13, R8, R13, R15 ;  /* 0x0000000d080d7223 */ /* 0x002fe4000000000f */
[----:B------:R-:W0:Y:S02]  /*0430*/  LDS R8, [R20+0x1c0] ;  /* 0x0001c00014087984 */ /* 0x000e240000000800 */
[----:B---3--:R-:W-:Y:S02]  /*0440*/  FFMA R30, R30, R9, R13 ;  /* 0x000000091e1e7223 */ /* 0x008fe4000000000d */
[----:B------:R-:W-:Y:S04]  /*0450*/  LDS R9, [R20+0x200] ;  /* 0x0002000014097984 */ /* 0x000fe80000000800 */
[----:B------:R-:W1:Y:S01]  /*0460*/  LDS.128 R12, [R5+0x20] ;  /* 0x00002000050c7984 */ /* 0x000e620000000c00 */
[----:B----4-:R-:W-:-:S03]  /*0470*/  FFMA R33, R33, R10, R30 ;  /* 0x0000000a21217223 */ /* 0x010fc6000000001e */
[----:B------:R-:W2:Y:S04]  /*0480*/  LDS R30, [R20+0x280] ;  /* 0x00028000141e7984 */ /* 0x000ea80000000800 */
[----:B------:R-:W3:Y:S01]  /*0490*/  LDS R10, [R20+0x2c0] ;  /* 0x0002c000140a7984 */ /* 0x000ee20000000800 */
[----:B0-----:R-:W-:-:S03]  /*04a0*/  FFMA R11, R8, R11, R33 ;  /* 0x0000000b080b7223 */ /* 0x001fc60000000021 */
[----:B------:R-:W-:Y:S01]  /*04b0*/  LDS R8, [R20+0x340] ;  /* 0x0003400014087984 */ /* 0x000fe20000000800 */
[----:B-1----:R-:W-:-:S03]  /*04c0*/  FFMA R12, R12, R9, R11 ;  /* 0x000000090c0c7223 */ /* 0x002fc6000000000b */
[----:B------:R-:W-:Y:S01]  /*04d0*/  LDS R9, [R20+0x300] ;  /* 0x0003000014097984 */ /* 0x000fe20000000800 */
[----:B------:R-:W-:-:S03]  /*04e0*/  FFMA R13, R35, R13, R12 ;  /* 0x0000000d230d7223 */ /* 0x000fc6000000000c */
[----:B------:R-:W-:Y:S01]  /*04f0*/  LDS R35, [R20+0x380] ;  /* 0x0003800014237984 */ /* 0x000fe20000000800 */
[----:B--2---:R-:W-:-:S03]  /*0500*/  FFMA R13, R30, R14, R13 ;  /* 0x0000000e1e0d7223 */ /* 0x004fc6000000000d */
[----:B------:R-:W-:Y:S01]  /*0510*/  LDS R30, [R20+0x3c0] ;  /* 0x0003c000141e7984 */ /* 0x000fe20000000800 */
[----:B---3--:R-:W-:-:S03]  /*0520*/  FFMA R11, R10, R15, R13 ;  /* 0x0000000f0a0b7223 */ /* 0x008fc6000000000d */
[----:B------:R-:W0:Y:S01]  /*0530*/  LDS.128 R12, [R5+0x30] ;  /* 0x00003000050c7984 */ /* 0x000e220000000c00 */
[----:B------:R-:W-:Y:S01]  /*0540*/  BAR.SYNC.DEFER_BLOCKING 0x0 ;  /* 0x0000000000007b1d */ /* 0x000fe20000010000 */
[----:B------:R-:W-:-:S05]  /*0550*/  IMAD.WIDE R32, R27, 0x4, R18 ;  /* 0x000000041b207825 */ /* 0x000fca00078e0212 */
[----:B------:R-:W2:Y:S04]  /*0560*/  LDG.E R36, desc[UR8][R16.64+0x40] ;  /* 0x0000400810247981 */ /* 0x000ea8000c1e1900 */
[----:B------:R-:W3:Y:S01]  /*0570*/  LDG.E R32, desc[UR8][R32.64] ;  /* 0x0000000820207981 */ /* 0x000ee2000c1e1900 */
[----:B0-----:R-:W-:-:S04]  /*0580*/  FFMA R12, R12, R9, R11 ;  /* 0x000000090c0c7223 */ /* 0x001fc8000000000b */
[----:B------:R-:W-:-:S04]  /*0590*/  FFMA R34, R8, R13, R12 ;  /* 0x0000000d08227223 */ /* 0x000fc8000000000c */
[----:B------:R-:W-:-:S04]  /*05a0*/  FFMA R35, R35, R14, R34 ;  /* 0x0000000e23237223 */ /* 0x000fc80000000022 */
[----:B------:R-:W-:Y:S01]  /*05b0*/  FFMA R15, R30, R15, R35 ;  /* 0x0000000f1e0f7223 */ /* 0x000fe20000000023 */
[----:B--2---:R-:W-:Y:S04]  /*05c0*/  STS [R22], R36 ;  /* 0x0000002416007388 */ /* 0x004fe80000000800 */
[----:B---3--:R-:W-:Y:S01]  /*05d0*/  STS [R6], R32 ;  /* 0x0000002006007388 */ /* 0x008fe20000000800 */
[----:B------:R-:W-:Y:S06]  /*05e0*/  BAR.SYNC.DEFER_BLOCKING 0x0 ;  /* 0x0000000000007b1d */ /* 0x000fec0000010000 */
[----:B------:R-:W-:Y:S04]  /*05f0*/  LDS R37, [R20] ;  /* 0x0000000014257984 */ /* 0x000fe80000000800 */
[----:B------:R-:W0:Y:S04]  /*0600*/  LDS.128 R8, [R5] ;  /* 0x0000000005087984 */ /* 0x000e280000000c00 */
[----:B------:R-:W1:Y:S04]  /*0610*/  LDS R12, [R20+0x40] ;  /* 0x00004000140c7984 */ /* 0x000e680000000800 */
[----:B------:R-:W2:Y:S04]  /*0620*/  LDS R33, [R20+0x80] ;  /* 0x0000800014217984 */ /* 0x000ea80000000800 */
[----:B------:R-:W-:Y:S04]  /*0630*/  LDS R30, [R20+0x140] ;  /* 0x00014000141e7984 */ /* 0x000fe80000000800 */
[----:B------:R-:W-:Y:S01]  /*0640*/  LDS R35, [R20+0x180] ;  /* 0x0001800014237984 */ /* 0x000fe20000000800 */
[----:B0-----:R-:W-:-:S03]  /*0650*/  FFMA R15, R8, R37, R15 ;  /* 0x00000025080f7223 */ /* 0x001fc6000000000f */
[----:B------:R-:W0:Y:S01]  /*0660*/  LDS R8, [R20+0xc0] ;  /* 0x0000c00014087984 */ /* 0x000e220000000800 */
[----:B-1----:R-:W-:-:S03]  /*0670*/  FFMA R32, R12, R9, R15 ;  /* 0x000000090c207223 */ /* 0x002fc6000000000f */
[----:B------:R-:W-:Y:S04]  /*0680*/  LDS R9, [R20+0x100] ;  /* 0x0001000014097984 */ /* 0x000fe80000000800 */
[----:B------:R-:W1:Y:S01]  /*0690*/  LDS.128 R12, [R5+0x10] ;  /* 0x00001000050c7984 */ /* 0x000e620000000c00 */
[----:B--2---:R-:W-:-:S04]  /*06a0*/  FFMA R33, R33, R10, R32 ;  /* 0x0000000a21217223 */ /* 0x004fc80000000020 */
[----:B0-----:R-:W-:Y:S02]  /*06b0*/  FFMA R11, R8, R11, R33 ;  /* 0x0000000b080b7223 */ /* 0x001fe40000000021 */
[----:B------:R-:W-:Y:S02]  /*06c0*/  LDS R33, [R20+0x240] ;  /* 0x0002400014217984 */ /* 0x000fe40000000800 */
[----:B-1----:R-:W-:Y:S02]  /*06d0*/  FFMA R9, R12, R9, R11 ;  /* 0x000000090c097223 */ /* 0x002fe4000000000b */
[----:B------:R-:W0:Y:S02]  /*06e0*/  LDS R12, [R20+0x1c0] ;  /* 0x0001c000140c7984 */ /* 0x000e240000000800 */
[----:B------:R-:W-:Y:S02]  /*06f0*/  FFMA R30, R30, R13, R9 ;  /* 0x0000000d1e1e7223 */ /* 0x000fe40000000009 */
[----:B------:R-:W-:Y:S04]  /*0700*/  LDS R13, [R20+0x200] ;  /* 0x00020000140d7984 */ /* 0x000fe80000000800 */
[----:B------:R-:W1:Y:S01]  /*0710*/  LDS.128 R8, [R5+0x20] ;  /* 0x0000200005087984 */ /* 0x000e620000000c00 */
[----:B------:R-:W-:-:S03]  /*0720*/  FFMA R35, R35, R14, R30 ;  /* 0x0000000e23237223 */ /* 0x000fc6000000001e */
[----:B------:R-:W2:Y:S04]  /*0730*/  LDS R30, [R20+0x280] ;  /* 0x00028000141e7984 */ /* 0x000ea80000000800 */
[----:B------:R-:W3:Y:S01]  /*0740*/  LDS R14, [R20+0x2c0] ;  /* 0x0002c000140e7984 */ /* 0x000ee20000000800 */
[----:B0-----:R-:W-:-:S03]  /*0750*/  FFMA R15, R12, R15, R35 ;  /* 0x0000000f0c0f7223 */ /* 0x001fc60000000023 */
[----:B------:R-:W-:Y:S01]  /*0760*/  LDS R35, [R20+0x380] ;  /* 0x0003800014237984 */ /* 0x000fe20000000800 */
[----:B-1----:R-:W-:-:S04]  /*0770*/  FFMA R8, R8, R13, R15 ;  /* 0x0000000d08087223 */ /* 0x002fc8000000000f */
[----:B------:R-:W-:Y:S02]  /*0780*/  FFMA R9, R33, R9, R8 ;  /* 0x0000000921097223 */ /* 0x000fe40000000008 */
[----:B------:R-:W-:Y:S02]  /*0790*/  LDS R8, [R20+0x340] ;  /* 0x0003400014087984 */ /* 0x000fe40000000800 */
[----:B--2---:R-:W-:Y:S02]  /*07a0*/  FFMA R13, R30, R10, R9 ;  /* 0x0000000a1e0d7223 */ /* 0x004fe40000000009 */
[----:B------:R-:W-:Y:S02]  /*07b0*/  LDS R9, [R20+0x300] ;  /* 0x0003000014097984 */ /* 0x000fe40000000800 */
[----:B---3--:R-:W-:Y:S02]  /*07c0*/  FFMA R11, R14, R11, R13 ;  /* 0x0000000b0e0b7223 */ /* 0x008fe4000000000d */
[----:B------:R-:W-:Y:S04]  /*07d0*/  LDS R30, [R20+0x3c0] ;  /* 0x0003c000141e7984 */ /* 0x000fe80000000800 */
        /* <DEDUP_REMOVED lines=9> */
[----:B------:R-:W-:Y:S01]  /*0870*/  IMAD.WIDE R18, R31, 0x4, R18 ;  /* 0x000000041f127825 */ /* 0x000fe200078e0212 */
[----:B--2---:R-:W-:Y:S04]  /*0880*/  STS [R22], R36 ;  /* 0x0000002416007388 */ /* 0x004fe80000000800 */
[----:B---3--:R-:W-:Y:S01]  /*0890*/  STS [R6], R32 ;  /* 0x0000002006007388 */ /* 0x008fe20000000800 */
[----:B------:R-:W-:Y:S06]  /*08a0*/  BAR.SYNC.DEFER_BLOCKING 0x0 ;  /* 0x0000000000007b1d */ /* 0x000fec0000010000 */
[----:B------:R-:W-:Y:S04]  /*08b0*/  LDS R37, [R20] ;  /* 0x0000000014257984 */ /* 0x000fe80000000800 */
[----:B------:R-:W0:Y:S04]  /*08c0*/  LDS.128 R8, [R5] ;  /* 0x0000000005087984 */ /* 0x000e280000000c00 */
[----:B------:R-:W1:Y:S04]  /*08d0*/  LDS R12, [R20+0x40] ;  /* 0x00004000140c7984 */ /* 0x000e680000000800 */
[----:B------:R-:W2:Y:S04]  /*08e0*/  LDS R33, [R20+0x80] ;  /* 0x0000800014217984 */ /* 0x000ea80000000800 */
[----:B------:R-:W3:Y:S04]  /*08f0*/  LDS R35, [R20+0xc0] ;  /* 0x0000c00014237984 */ /* 0x000ee80000000800 */
[----:B------:R-:W-:Y:S01]  /*0900*/  LDS R32, [R20+0x200] ;  /* 0x0002000014207984 */ /* 0x000fe20000000800 */
[----:B0-----:R-:W-:-:S03]  /*0910*/  FFMA R15, R8, R37, R15 ;  /* 0x00000025080f7223 */ /* 0x001fc6000000000f */
[----:B------:R-:W-:Y:S01]  /*0920*/  LDS R8, [R20+0x140] ;  /* 0x0001400014087984 */ /* 0x000fe20000000800 */
[----:B-1----:R-:W-:-:S03]  /*0930*/  FFMA R30, R12, R9, R15 ;  /* 0x000000090c1e7223 */ /* 0x002fc6000000000f */
[----:B------:R-:W-:Y:S04]  /*0940*/  LDS R9, [R20+0x100] ;  /* 0x0001000014097984 */ /* 0x000fe80000000800 */
[----:B------:R-:W0:Y:S01]  /*0950*/  LDS.128 R12, [R5+0x10] ;  /* 0x00001000050c7984 */ /* 0x000e220000000c00 */
[----:B--2---:R-:W-:-:S03]  /*0960*/  FFMA R10, R33, R10, R30 ;  /* 0x0000000a210a7223 */ /* 0x004fc6000000001e */
[----:B------:R-:W1:Y:S01]  /*0970*/  LDS R33, [R20+0x180] ;  /* 0x0001800014217984 */ /* 0x000e620000000800 */
[----:B---3--:R-:W-:-:S03]  /*0980*/  FFMA R11, R35, R11, R10 ;  /* 0x0000000b230b7223 */ /* 0x008fc6000000000a */
[----:B------:R-:W-:Y:S04]  /*0990*/  LDS R35, [R20+0x240] ;  /* 0x0002400014237984 */ /* 0x000fe80000000800 */
[----:B------:R-:W-:Y:S01]  /*09a0*/  LDS R37, [R20+0x300] ;  /* 0x0003000014257984 */ /* 0x000fe20000000800 */
[----:B0-----:R-:W-:-:S03]  /*09b0*/  FFMA R9, R12, R9, R11 ;  /* 0x000000090c097223 */ /* 0x001fc6000000000b */
[----:B------:R-:W0:Y:S01]  /*09c0*/  LDS R12, [R20+0x1c0] ;  /* 0x0001c000140c7984 */ /* 0x000e220000000800 */
[----:B------:R-:W-:-:S03]  /*09d0*/  FFMA R30, R8, R13, R9 ;  /* 0x0000000d081e7223 */ /* 0x000fc60000000009 */
[----:B------:R-:W2:Y:S04]  /*09e0*/  LDS.128 R8, [R5+0x20] ;  /* 0x0000200005087984 */ /* 0x000ea80000000c00 */
[----:B------:R-:W3:Y:S01]  /*09f0*/  LDS R13, [R20+0x280] ;  /* 0x00028000140d7984 */ /* 0x000ee20000000800 */
[----:B-1----:R-:W-:-:S03]  /*0a00*/  FFMA R33, R33, R14, R30 ;  /* 0x0000000e21217223 */ /* 0x002fc6000000001e */
[----:B------:R-:W-:Y:S01]  /*0a10*/  LDS R30, [R20+0x3c0] ;  /* 0x0003c000141e7984 */ /* 0x000fe20000000800 */
[----:B0-----:R-:W-:-:S04]  /*0a20*/  FFMA R15, R12, R15, R33 ;  /* 0x0000000f0c0f7223 */ /* 0x001fc80000000021 */
[----:B--2---:R-:W-:Y:S02]  /*0a30*/  FFMA R8, R8, R32, R15 ;  /* 0x0000002008087223 */ /* 0x004fe4000000000f */
[----:B------:R-:W-:Y:S02]  /*0a40*/  LDS R32, [R20+0x340] ;  /* 0x0003400014207984 */ /* 0x000fe40000000800 */
[----:B------:R-:W-:Y:S02]  /*0a50*/  FFMA R12, R35, R9, R8 ;  /* 0x00000009230c7223 */ /* 0x000fe40000000008 */
[----:B------:R-:W0:Y:S02]  /*0a60*/  LDS R8, [R20+0x2c0] ;  /* 0x0002c00014087984 */ /* 0x000e240000000800 */
[----:B---3--:R-:W-:Y:S02]  /*0a70*/  FFMA R9, R13, R10, R12 ;  /* 0x0000000a0d097223 */ /* 0x008fe4000000000c */
[----:B------:R-:W-:Y:S04]  /*0a80*/  LDS R35, [R20+0x380] ;  /* 0x0003800014237984 */ /* 0x000fe80000000800 */
[----:B------:R-:W1:Y:S01]  /*0a90*/  LDS.128 R12, [R5+0x30] ;  /* 0x00003000050c7984 */ /* 0x000e620000000c00 */
[----:B------:R-:W-:Y:S06]  /*0aa0*/  BAR.SYNC.DEFER_BLOCKING 0x0 ;  /* 0x0000000000007b1d */ /* 0x000fec0000010000 */
[----:B------:R0:W2:Y:S04]  /*0ab0*/  LDG.E R16, desc[UR8][R16.64+0xc0] ;  /* 0x0000c00810107981 */ /* 0x0000a8000c1e1900 */
[----:B------:R-:W3:Y:S01]  /*0ac0*/  LDG.E R19, desc[UR8][R18.64] ;  /* 0x0000000812137981 */ /* 0x000ee2000c1e1900 */
[----:B0-----:R-:W-:-:S04]  /*0ad0*/  FFMA R17, R8, R11, R9 ;  /* 0x0000000b08117223 */ /* 0x001fc80000000009 */
[----:B-1----:R-:W-:-:S04]  /*0ae0*/  FFMA R37, R12, R37, R17 ;  /* 0x000000250c257223 */ /* 0x002fc80000000011 */
[----:B------:R-:W-:-:S04]  /*0af0*/  FFMA R32, R32, R13, R37 ;  /* 0x0000000d20207223 */ /* 0x000fc80000000025 */
[----:B------:R-:W-:-:S04]  /*0b00*/  FFMA R35, R35, R14, R32 ;  /* 0x0000000e23237223 */ /* 0x000fc80000000020 */
[----:B------:R-:W-:Y:S01]  /*0b10*/  FFMA R17, R30, R15, R35 ;  /* 0x0000000f1e117223 */ /* 0x000fe20000000023 */
[----:B------:R-:W-:-:S04]  /*0b20*/  IADD3 R24, PT, PT, R24, 0x4, RZ ;  /* 0x0000000418187810 */ /* 0x000fc80007ffe0ff */
[----:B------:R-:W-:Y:S02]  /*0b30*/  ISETP.NE.AND P0, PT, R24, RZ, PT ;  /* 0x000000ff1800720c */ /* 0x000fe40003f05270 */
[----:B------:R-:W-:Y:S02]  /*0b40*/  IADD3 R26, PT, PT, R26, 0x40, RZ ;  /* 0x000000401a1a7810 */ /* 0x000fe40007ffe0ff */
[C---:B------:R-:W-:Y:S02]  /*0b50*/  LEA R31, R4.reuse, R31, 0x6 ;  /* 0x0000001f041f7211 */ /* 0x040fe400078e30ff */
[C---:B------:R-:W-:Y:S02]  /*0b60*/  LEA R29, R4.reuse, R29, 0x6 ;  /* 0x0000001d041d7211 */ /* 0x040fe400078e30ff */
[C---:B------:R-:W-:Y:S02]  /*0b70*/  LEA R27, R4.reuse, R27, 0x6 ;  /* 0x0000001b041b7211 */ /* 0x040fe400078e30ff */
[----:B------:R-:W-:Y:S01]  /*0b80*/  LEA R25, R4, R25, 0x6 ;  /* 0x0000001904197211 */ /* 0x000fe200078e30ff */
        /* <DEDUP_REMOVED lines=8> */
[----:B------:R-:W-:Y:S04]  /*0c10*/  LDS R35, [R20+0x100] ;  /* 0x0001000014237984 */ /* 0x000fe80000000800 */
[----:B------:R-:W4:Y:S04]  /*0c20*/  LDS.128 R12, [R5+0x10] ;  /* 0x00001000050c7984 */ /* 0x000f280000000c00 */
[----:B------:R-:W5:Y:S04]  /*0c30*/  LDS R30, [R20+0x140] ;  /* 0x00014000141e7984 */ /* 0x000f680000000800 */
[----:B------:R-:W5:Y:S01]  /*0c40*/  LDS R37, [R20+0x180] ;  /* 0x0001800014257984 */ /* 0x000f620000000800 */
[----:B0-----:R-:W-:-:S03]  /*0c50*/  FFMA R17, R8, R33, R17 ;  /* 0x0000002108117223 */ /* 0x001fc60000000011 */
[----:B------:R-:W0:Y:S01]  /*0c60*/  LDS R8, [R20+0x1c0] ;  /* 0x0001c00014087984 */ /* 0x000e220000000800 */
[----:B-1----:R-:W-:-:S03]  /*0c70*/  FFMA R9, R34, R9, R17 ;  /* 0x0000000922097223 */ /* 0x002fc60000000011 */
[----:B------:R-:W-:Y:S04]  /*0c80*/  LDS R33, [R20+0x200] ;  /* 0x0002000014217984 */ /* 0x000fe80000000800 */
[----:B------:R-:W1:Y:S01]  /*0c90*/  LDS.128 R16, [R5+0x20] ;  /* 0x0000200005107984 */ /* 0x000e620000000c00 */
[----:B--2---:R-:W-:-:S04]  /*0ca0*/  FFMA R9, R36, R10, R9 ;  /* 0x0000000a24097223 */ /* 0x004fc80000000009 */
[----:B---3--:R-:W-:-:S04]  /*0cb0*/  FFMA R9, R32, R11, R9 ;  /* 0x0000000b20097223 */ /* 0x008fc80000000009 */
[----:B----4-:R-:W-:Y:S02]  /*0cc0*/  FFMA R9, R12, R35, R9 ;  /* 0x000000230c097223 */ /* 0x010fe40000000009 */
[----:B------:R-:W2:Y:S02]  /*0cd0*/  LDS R12, [R20+0x240] ;  /* 0x00024000140c7984 */ /* 0x000ea40000000800 */
[----:B-----5:R-:W-:Y:S02]  /*0ce0*/  FFMA R30, R30, R13, R9 ;  /* 0x0000000d1e1e7223 */ /* 0x020fe40000000009 */
[----:B------:R-:W3:Y:S02]  /*0cf0*/  LDS R13, [R20+0x280] ;  /* 0x00028000140d7984 */ /* 0x000ee40000000800 */
[----:B------:R-:W-:Y:S02]  /*0d00*/  FFMA R37, R37, R14, R30 ;  /* 0x0000000e25257223 */ /* 0x000fe4000000001e */
[----:B------:R-:W4:Y:S04]  /*0d10*/  LDS R14, [R20+0x2c0] ;  /* 0x0002c000140e7984 */ /* 0x000f280000000800 */
[----:B------:R-:W-:Y:S01]  /*0d20*/  LDS R30, [R20+0x340] ;  /* 0x00034000141e7984 */ /* 0x000fe20000000800 */
[----:B0-----:R-:W-:-:S03]  /*0d30*/  FFMA R37, R8, R15, R37 ;  /* 0x0000000f08257223 */ /* 0x001fc60000000025 */
[----:B------:R-:W-:Y:S04]  /*0d40*/  LDS R15, [R20+0x300] ;  /* 0x00030000140f7984 */ /* 0x000fe80000000800 */
[----:B------:R-:W0:Y:S01]  /*0d50*/  LDS.128 R8, [R5+0x30] ;  /* 0x0000300005087984 */ /* 0x000e220000000c00 */
[----:B-1----:R-:W-:-:S03]  /*0d60*/  FFMA R37, R16, R33, R37 ;  /* 0x0000002110257223 */ /* 0x002fc60000000025 */
[----:B------:R-:W1:Y:S04]  /*0d70*/  LDS R33, [R20+0x380] ;  /* 0x0003800014217984 */ /* 0x000e680000000800 */
[----:B------:R-:W5:Y:S01]  /*0d80*/  LDS R16, [R20+0x3c0] ;  /* 0x0003c00014107984 */ /* 0x000f620000000800 */
[----:B--2---:R-:W-:-:S04]  /*0d90*/  FFMA R12, R12, R17, R37 ;  /* 0x000000110c0c7223 */ /* 0x004fc80000000025 */
[----:B---3--:R-:W-:-:S04]  /*0da0*/  FFMA R13, R13, R18, R12 ;  /* 0x000000120d0d7223 */ /* 0x008fc8000000000c */
[----:B----4-:R-:W-:-:S04]  /*0db0*/  FFMA R13, R14, R19, R13 ;  /* 0x000000130e0d7223 */ /* 0x010fc8000000000d */
[----:B0-----:R-:W-:-:S04]  /*0dc0*/  FFMA R13, R8, R15, R13 ;  /* 0x0000000f080d7223 */ /* 0x001fc8000000000d */
[----:B------:R-:W-:-:S04]  /*0dd0*/  FFMA R30, R30, R9, R13 ;  /* 0x000000091e1e7223 */ /* 0x000fc8000000000d */
[----:B-1----:R-:W-:-:S04]  /*0de0*/  FFMA R33, R33, R10, R30 ;  /* 0x0000000a21217223 */ /* 0x002fc8000000001e */
[----:B-----5:R-:W-:Y:S01]  /*0df0*/  FFMA R33, R16, R11, R33 ;  /* 0x0000000b10217223 */ /* 0x020fe20000000021 */
[----:B------:R-:W-:Y:S06]  /*0e00*/  BAR.SYNC.DEFER_BLOCKING 0x0 ;  /* 0x0000000000007b1d */ /* 0x000fec0000010000 */
[----:B------:R-:W-:Y:S05]  /*0e10*/  @P0 BRA `(.L_x_2) ;  /* 0xfffffff400240947 */ /* 0x000fea000383ffff */
.L_x_1:
[----:B------:R-:W-:-:S13]  /*0e20*/  LOP3.LUT P0, R6, R28, 0x3, RZ, 0xc0, !PT ;  /* 0x000000031c067812 */ /* 0x000fda000780c0ff */
[----:B------:R-:W-:Y:S05]  /*0e30*/  @!P0 BRA `(.L_x_0) ;  /* 0x00000008007c8947 */ /* 0x000fea0003800000 */
[----:B------:R-:W-:Y:S02]  /*0e40*/  ISETP.NE.AND P0, PT, R6, 0x1, PT ;  /* 0x000000010600780c */ /* 0x000fe40003f05270 */
[----:B------:R-:W-:-:S04]  /*0e50*/  LOP3.LUT R28, R28, 0x1, RZ, 0xc0, !PT ;  /* 0x000000011c1c7812 */ /* 0x000fc800078ec0ff */
[----:B------:R-:W-:-:S07]  /*0e60*/  ISETP.NE.U32.AND P1, PT, R28, 0x1, PT ;  /* 0x000000011c00780c */ /* 0x000fce0003f25070 */
[----:B------:R-:W-:Y:S06]  /*0e70*/  @!P0 BRA `(.L_x_3) ;  /* 0x0000000400908947 */ /* 0x000fec0003800000 */
[----:B------:R-:W0:Y:S01]  /*0e80*/  LDC.64 R24, c[0x0][0x380] ;  /* 0x0000e000ff187b82 */ /* 0x000e220000000a00 */
[C---:B------:R-:W-:Y:S02]  /*0e90*/  LEA R18, R0.reuse, R3, 0x4 ;  /* 0x0000000300127211 */ /* 0x040fe400078e20ff */
[----:B------:R-:W-:-:S03]  /*0ea0*/  LEA R9, R0, R7, 0x4 ;  /* 0x0000000700097211 */ /* 0x000fc600078e20ff */
[----:B------:R-:W-:Y:S02]  /*0eb0*/  IMAD R13, R18, R4, R21 ;  /* 0x00000004120d7224 */ /* 0x000fe400078e0215 */
[----:B------:R-:W1:Y:S01]  /*0ec0*/  LDC.64 R16, c[0x0][0x388] ;  /* 0x0000e200ff107b82 */ /* 0x000e620000000a00 */
[----:B0-----:R-:W-:-:S05]  /*0ed0*/  IMAD.WIDE R24, R9, 0x4, R24 ;  /* 0x0000000409187825 */ /* 0x001fca00078e0218 */
[----:B------:R-:W2:Y:S01]  /*0ee0*/  LDG.E R19, desc[UR8][R24.64] ;  /* 0x0000000818137981 */ /* 0x000ea2000c1e1900 */
[----:B-1----:R-:W-:-:S05]  /*0ef0*/  IMAD.WIDE R12, R13, 0x4, R16 ;  /* 0x000000040d0c7825 */ /* 0x002fca00078e0210 */
[----:B------:R-:W3:Y:S01]  /*0f00*/  LDG.E R27, desc[UR8][R12.64] ;  /* 0x000000080c1b7981 */ /* 0x000ee2000c1e1900 */
[----:B------:R-:W-:-:S04]  /*0f10*/  UIADD3 UR5, UPT, UPT, UR4, 0x400, URZ ;  /* 0x0000040004057890 */ /* 0x000fc8000fffe0ff */
[----:B------:R-:W-:Y:S01]  /*0f20*/  ULEA UR5, UR6, UR5, 0x18 ;  /* 0x0000000506057291 */ /* 0x000fe2000f8ec0ff */
[----:B------:R-:W-:-:S05]  /*0f30*/  LEA R28, R2, R5, 0x2 ;  /* 0x00000005021c7211 */ /* 0x000fca00078e10ff */
[----:B------:R-:W-:-:S04]  /*0f40*/  LEA R6, R2, UR5, 0x2 ;  /* 0x0000000502067c11 */ /* 0x000fc8000f8e10ff */
[----:B------:R-:W-:Y:S02]  /*0f50*/  LEA R30, R3, R6, 0x6 ;  /* 0x00000006031e7211 */ /* 0x000fe400078e30ff */
[----:B------:R-:W-:Y:S01]  /*0f60*/  IADD3 R18, PT, PT, R18, 0x10, RZ ;  /* 0x0000001012127810 */ /* 0x000fe20007ffe0ff */
        /* <DEDUP_REMOVED lines=11> */
[----:B------:R-:W5:Y:S04]  /*1020*/  LDS R19, [R6+0x180] ;  /* 0x0001800006137984 */ /* 0x000f680000000800 */
[----:B------:R-:W5:Y:S04]  /*1030*/  LDS R20, [R6+0x1c0] ;  /* 0x0001c00006147984 */ /* 0x000f680000000800 */
[----:B------:R-:W-:Y:S01]  /*1040*/  LDS R35, [R6+0x280] ;  /* 0x0002800006237984 */ /* 0x000fe20000000800 */
[----:B0-----:R-:W-:-:S03]  /*1050*/  FFMA R8, R8, R26, R33 ;  /* 0x0000001a08087223 */ /* 0x001fc60000000021 */
[----:B------:R-:W-:Y:S01]  /*1060*/  LDS R33, [R6+0x380] ;  /* 0x0003800006217984 */ /* 0x000fe20000000800 */
[----:B-1----:R-:W-:-:S03]  /*1070*/  FFMA R9, R29, R9, R8 ;  /* 0x000000091d097223 */ /* 0x002fc60000000008 */
[----:B------:R-:W-:Y:S01]  /*1080*/  LDS R29, [R6+0x200] ;  /* 0x00020000061d7984 */ /* 0x000fe20000000800 */
[----:B--2---:R-:W-:-:S03]  /*1090*/  FFMA R10, R32, R10, R9 ;  /* 0x0000000a200a7223 */ /* 0x004fc60000000009 */
[----:B------:R-:W-:Y:S01]  /*10a0*/  LDS R32, [R6+0x2c0] ;  /* 0x0002c00006207984 */ /* 0x000fe20000000800 */
[----:B---3--:R-:W-:-:S03]  /*10b0*/  FFMA R11, R31, R11, R10 ;  /* 0x0000000b1f0b7223 */ /* 0x008fc6000000000a */
[----:B------:R-:W-:Y:S04]  /*10c0*/  LDS R31, [R6+0x300] ;  /* 0x00030000061f7984 */ /* 0x000fe80000000800 */
[----:B------:R-:W-:Y:S01]  /*10d0*/  LDS R26, [R6+0x3c0] ;  /* 0x0003c000061a7984 */ /* 0x000fe20000000800 */
[----:B----4-:R-:W-:-:S03]  /*10e0*/  FFMA R11, R12, R34, R11 ;  /* 0x000000220c0b7223 */ /* 0x010fc6000000000b */
[----:B------:R-:W-:Y:S01]  /*10f0*/  LDS R34, [R6+0x240] ;  /* 0x0002400006227984 */ /* 0x000fe20000000800 */
[----:B-----5:R-:W-:Y:S01]  /*1100*/  FFMA R22, R22, R13, R11 ;  /* 0x0000000d16167223 */ /* 0x020fe2000000000b */
[----:B------:R-:W-:Y:S02]  /*1110*/  IMAD R13, R18, R4, R21 ;  /* 0x00000004120d7224 */ /* 0x000fe400078e0215 */
[----:B------:R-:W0:Y:S01]  /*1120*/  LDS.128 R8, [R5+0x20] ;  /* 0x0000200005087984 */ /* 0x000e220000000c00 */
[----:B------:R-:W-:Y:S01]  /*1130*/  FFMA R19, R19, R14, R22 ;  /* 0x0000000e13137223 */ /* 0x000fe20000000016 */
[----:B------:R-:W-:Y:S02]  /*1140*/  IMAD.WIDE R12, R13, 0x4, R16 ;  /* 0x000000040d0c7825 */ /* 0x000fe400078e0210 */
[----:B------:R-:W-:Y:S02]  /*1150*/  LDS R22, [R6+0x340] ;  /* 0x0003400006167984 */ /* 0x000fe40000000800 */
[----:B------:R-:W-:-:S02]  /*1160*/  FFMA R37, R20, R15, R19 ;  /* 0x0000000f14257223 */ /* 0x000fc40000000013 */
[----:B------:R-:W1:Y:S01]  /*1170*/  LDS.128 R16, [R5+0x30] ;  /* 0x0000300005107984 */ /* 0x000e620000000c00 */
[----:B------:R-:W-:Y:S06]  /*1180*/  BAR.SYNC.DEFER_BLOCKING 0x0 ;  /* 0x0000000000007b1d */ /* 0x000fec0000010000 */
[----:B------:R-:W2:Y:S04]  /*1190*/  LDG.E R25, desc[UR8][R24.64+0x40] ;  /* 0x0000400818197981 */ /* 0x000ea8000c1e1900 */
[----:B------:R-:W3:Y:S01]  /*11a0*/  LDG.E R36, desc[UR8][R12.64] ;  /* 0x000000080c247981 */ /* 0x000ee2000c1e1900 */
[----:B0-----:R-:W-:-:S04]  /*11b0*/  FFMA R37, R8, R29, R37 ;  /* 0x0000001d08257223 */ /* 0x001fc80000000025 */
[----:B------:R-:W-:-:S04]  /*11c0*/  FFMA R34, R34, R9, R37 ;  /* 0x0000000922227223 */ /* 0x000fc80000000025 */
[----:B------:R-:W-:-:S04]  /*11d0*/  FFMA R35, R35, R10, R34 ;  /* 0x0000000a23237223 */ /* 0x000fc80000000022 */
[----:B------:R-:W-:-:S04]  /*11e0*/  FFMA R35, R32, R11, R35 ;  /* 0x0000000b20237223 */ /* 0x000fc80000000023 */
[----:B-1----:R-:W-:-:S04]  /*11f0*/  FFMA R31, R16, R31, R35 ;  /* 0x0000001f101f7223 */ /* 0x002fc80000000023 */
[----:B------:R-:W-:-:S04]  /*1200*/  FFMA R22, R22, R17, R31 ;  /* 0x0000001116167223 */ /* 0x000fc8000000001f */
[----:B------:R-:W-:-:S04]  /*1210*/  FFMA R33, R33, R18, R22 ;  /* 0x0000001221217223 */ /* 0x000fc80000000016 */
[----:B------:R-:W-:Y:S01]  /*1220*/  FFMA R35, R26, R19, R33 ;  /* 0x000000131a237223 */ /* 0x000fe20000000021 */
        /* <DEDUP_REMOVED lines=14> */
[----:B------:R-:W-:Y:S04]  /*1310*/  LDS R33, [R6+0x200] ;  /* 0x0002000006217984 */ /* 0x000fe80000000800 */
[----:B------:R-:W5:Y:S01]  /*1320*/  LDS.128 R16, [R5+0x20] ;  /* 0x0000200005107984 */ /* 0x000f620000000c00 */
[----:B0-----:R-:W-:-:S03]  /*1330*/  FFMA R27, R12, R27, R35 ;  /* 0x0000001b0c1b7223 */ /* 0x001fc60000000023 */
[----:B------:R-:W0:Y:S01]  /*1340*/  LDS R26, [R6+0x240] ;  /* 0x00024000061a7984 */ /* 0x000e220000000800 */
[----:B-1----:R-:W-:-:S03]  /*1350*/  FFMA R20, R20, R13, R27 ;  /* 0x0000000d14147223 */ /* 0x002fc6000000001b */
[----:B------:R-:W1:Y:S01]  /*1360*/  LDS R27, [R6+0x280] ;  /* 0x00028000061b7984 */ /* 0x000e620000000800 */
[----:B--2---:R-:W-:-:S03]  /*1370*/  FFMA R29, R29, R14, R20 ;  /* 0x0000000e1d1d7223 */ /* 0x004fc60000000014 */
[----:B------:R-:W2:Y:S01]  /*1380*/  LDS R20, [R6+0x2c0] ;  /* 0x0002c00006147984 */ /* 0x000ea20000000800 */
[----:B---3--:R-:W-:-:S03]  /*1390*/  FFMA R35, R24, R15, R29 ;  /* 0x0000000f18237223 */ /* 0x008fc6000000001d */
[----:B------:R-:W-:Y:S04]  /*13a0*/  LDS R29, [R6+0x300] ;  /* 0x00030000061d7984 */ /* 0x000fe80000000800 */
[----:B------:R-:W3:Y:S01]  /*13b0*/  LDS.128 R12, [R5+0x30] ;  /* 0x00003000050c7984 */ /* 0x000ee20000000c00 */
[----:B----4-:R-:W-:-:S03]  /*13c0*/  FFMA R35, R8, R25, R35 ;  /* 0x0000001908237223 */ /* 0x010fc60000000023 */
[----:B------:R-:W4:Y:S04]  /*13d0*/  LDS R24, [R6+0x340] ;  /* 0x0003400006187984 */ /* 0x000f280000000800 */
[----:B------:R-:W4:Y:S01]  /*13e0*/  LDS R25, [R6+0x380] ;  /* 0x0003800006197984 */ /* 0x000f220000000800 */
[----:B-----5:R-:W-:-:S03]  /*13f0*/  FFMA R28, R28, R9, R35 ;  /* 0x000000091c1c7223 */ /* 0x020fc60000000023 */
[----:B------:R-:W5:Y:S01]  /*1400*/  LDS R8, [R6+0x3c0] ;  /* 0x0003c00006087984 */ /* 0x000f620000000800 */
[----:B------:R-:W-:-:S04]  /*1410*/  FFMA R31, R31, R10, R28 ;  /* 0x0000000a1f1f7223 */ /* 0x000fc8000000001c */
[----:B------:R-:W-:-:S04]  /*1420*/  FFMA R11, R22, R11, R31 ;  /* 0x0000000b160b7223 */ /* 0x000fc8000000001f */
[----:B------:R-:W-:-:S04]  /*1430*/  FFMA R11, R16, R33, R11 ;  /* 0x00000021100b7223 */ /* 0x000fc8000000000b */
[----:B0-----:R-:W-:-:S04]  /*1440*/  FFMA R26, R26, R17, R11 ;  /* 0x000000111a1a7223 */ /* 0x001fc8000000000b */
[----:B-1----:R-:W-:-:S04]  /*1450*/  FFMA R27, R27, R18, R26 ;  /* 0x000000121b1b7223 */ /* 0x002fc8000000001a */
[----:B--2---:R-:W-:-:S04]  /*1460*/  FFMA R19, R20, R19, R27 ;  /* 0x0000001314137223 */ /* 0x004fc8000000001b */
[----:B---3--:R-:W-:-:S04]  /*1470*/  FFMA R19, R12, R29, R19 ;  /* 0x0000001d0c137223 */ /* 0x008fc80000000013 */
[----:B----4-:R-:W-:-:S04]  /*1480*/  FFMA R24, R24, R13, R19 ;  /* 0x0000000d18187223 */ /* 0x010fc80000000013 */
[----:B------:R-:W-:-:S04]  /*1490*/  FFMA R25, R25, R14, R24 ;  /* 0x0000000e19197223 */ /* 0x000fc80000000018 */
[----:B-----5:R-:W-:Y:S01]  /*14a0*/  FFMA R33, R8, R15, R25 ;  /* 0x0000000f08217223 */ /* 0x020fe20000000019 */
[----:B------:R-:W-:Y:S06]  /*14b0*/  BAR.SYNC.DEFER_BLOCKING 0x0 ;  /* 0x0000000000007b1d */ /* 0x000fec0000010000 */
.L_x_3:
[----:B------:R-:W-:Y:S05]  /*14c0*/  @P1 BRA `(.L_x_0) ;  /* 0x0000000000d81947 */ /* 0x000fea0003800000 */
[----:B------:R-:W0:Y:S01]  /*14d0*/  LDC.64 R8, c[0x0][0x380] ;  /* 0x0000e000ff087b82 */ /* 0x000e220000000a00 */
[C---:B------:R-:W-:Y:S02]  /*14e0*/  LEA R6, R0.reuse, R3, 0x4 ;  /* 0x0000000300067211 */ /* 0x040fe400078e20ff */
[----:B------:R-:W-:-:S03]  /*14f0*/  LEA R7, R0, R7, 0x4 ;  /* 0x0000000700077211 */ /* 0x000fc600078e20ff */
[----:B------:R-:W-:Y:S02]  /*1500*/  IMAD R11, R6, R4, R21 ;  /* 0x00000004060b7224 */ /* 0x000fe400078e0215 */
[----:B------:R-:W1:Y:S01]  /*1510*/  LDC.64 R12, c[0x0][0x388] ;  /* 0x0000e200ff0c7b82 */ /* 0x000e620000000a00 */
[----:B0-----:R-:W-:-:S06]  /*1520*/  IMAD.WIDE R6, R7, 0x4, R8 ;  /* 0x0000000407067825 */ /* 0x001fcc00078e0208 */
[----:B------:R-:W2:Y:S01]  /*1530*/  LDG.E R6, desc[UR8][R6.64] ;  /* 0x0000000806067981 */ /* 0x000ea2000c1e1900 */
[----:B-1----:R-:W-:-:S06]  /*1540*/  IMAD.WIDE R12, R11, 0x4, R12 ;  /* 0x000000040b0c7825 */ /* 0x002fcc00078e020c */
[----:B------:R-:W3:Y:S01]  /*1550*/  LDG.E R12, desc[UR8][R12.64] ;  /* 0x000000080c0c7981 */ /* 0x000ee2000c1e1900 */
[----:B------:R-:W-:-:S04]  /*1560*/  UIADD3 UR4, UPT, UPT, UR4, 0x400, URZ ;  /* 0x0000040004047890 */ /* 0x000fc8000fffe0ff */
[----:B------:R-:W-:Y:S01]  /*1570*/  ULEA UR4, UR6, UR4, 0x18 ;  /* 0x0000000406047291 */ /* 0x000fe2000f8ec0ff */
[----:B------:R-:W-:-:S05]  /*1580*/  LEA R15, R2, R5, 0x2 ;  /* 0x00000005020f7211 */ /* 0x000fca00078e10ff */
[----:B------:R-:W-:-:S04]  /*1590*/  LEA R0, R2, UR4, 0x2 ;  /* 0x0000000402007c11 */ /* 0x000fc8000f8e10ff */
        /* <DEDUP_REMOVED lines=41> */
.L_x_0:
[----:B------:R-:W0:Y:S01]  /*1830*/  LDC.64 R2, c[0x0][0x390] ;  /* 0x0000e400ff027b82 */ /* 0x000e220000000a00 */
[----:B------:R-:W-:-:S04]  /*1840*/  IMAD R21, R23, R4, R21 ;  /* 0x0000000417157224 */ /* 0x000fc800078e0215 */
[----:B0-----:R-:W-:-:S05]  /*1850*/  IMAD.WIDE R2, R21, 0x4, R2 ;  /* 0x0000000415027825 */ /* 0x001fca00078e0202 */
[----:B------:R-:W-:Y:S01]  /*1860*/  STG.E desc[UR8][R2.64], R33 ;  /* 0x0000002102007986 */ /* 0x000fe2000c101908 */
[----:B------:R-:W-:Y:S05]  /*1870*/  EXIT ;  /* 0x000000000000794d */ /* 0x000fea0003800000 */
.L_x_4:
[----:B------:R-:W-:-:S00]  /*1880*/  BRA `(.L_x_4) ;  /* 0xfffffffc00fc7947 */ /* 0x000fc0000383ffff */
[----:B------:R-:W-:-:S00]  /*1890*/  NOP ;  /* 0x0000000000007918 */ /* 0x000fc00000000000 */
        /* <DEDUP_REMOVED lines=14> */
.L_x_5:


//--------------------- .nv.shared._Z17matMulTiledKernelPfS_S_i --------------------------
	.section	.nv.shared._Z17matMulTiledKernelPfS_S_i,"aw",@nobits
	.sectionflags	@""
	.align	4
.nv.shared._Z17matMulTiledKernelPfS_S_i:
	.zero		3072


//--------------------- .nv.shared.reserved.0     --------------------------
	.section	.nv.shared.reserved.0,"aw",@nobits
	.weak		__nv_reservedSMEM_offset_0_alias
	.size		__nv_reservedSMEM_offset_0_alias, 0, 64
	.other		__nv_reservedSMEM_offset_0_alias,@"STO_CUDA_RESERVED_SHARED STV_DEFAULT"
__nv_reservedSMEM_offset_0_alias:
	.zero		0
	.zero		64


//--------------------- .nv.constant0._Z17matMulTiledKernelPfS_S_i --------------------------
	.section	.nv.constant0._Z17matMulTiledKernelPfS_S_i,"a",@progbits
	.sectionflags	@""
	.align	4
.nv.constant0._Z17matMulTiledKernelPfS_S_i:
	.zero		924


//--------------------- SYMBOLS --------------------------

	.type		.nv.reservedSmem.offset0,@object
	.size		.nv.reservedSmem.offset0,0x4
	.type		.nv.reservedSmem.cap,@object
	.size		.nv.reservedSmem.cap,0x4
